//
// Generated by NVIDIA NVVM Compiler
//
// Compiler Build ID: CL-36424714
// Cuda compilation tools, release 13.0, V13.0.88
// Based on NVVM 20.0.0
//

.version 9.0
.target sm_100
.address_size 64

	// .globl	_Z18modifyAndSumMatrixPdS_ii

.visible .entry _Z18modifyAndSumMatrixPdS_ii(
	.param .u64 .ptr .align 1 _Z18modifyAndSumMatrixPdS_ii_param_0,
	.param .u64 .ptr .align 1 _Z18modifyAndSumMatrixPdS_ii_param_1,
	.param .u32 _Z18modifyAndSumMatrixPdS_ii_param_2,
	.param .u32 _Z18modifyAndSumMatrixPdS_ii_param_3
)
{
	.reg .pred 	%p<7>;
	.reg .b32 	%r<14>;
	.reg .b64 	%rd<9>;
	.reg .b64 	%fd<7>;

	ld.param.u64 	%rd4, [_Z18modifyAndSumMatrixPdS_ii_param_0];
	ld.param.u64 	%rd3, [_Z18modifyAndSumMatrixPdS_ii_param_1];
	ld.param.u32 	%r4, [_Z18modifyAndSumMatrixPdS_ii_param_2];
	ld.param.u32 	%r5, [_Z18modifyAndSumMatrixPdS_ii_param_3];
	cvta.to.global.u64 	%rd1, %rd4;
	mov.u32 	%r6, %ctaid.y;
	mov.u32 	%r7, %ntid.y;
	mov.u32 	%r8, %tid.y;
	mad.lo.s32 	%r1, %r6, %r7, %r8;
	mov.u32 	%r9, %ctaid.x;
	mov.u32 	%r10, %ntid.x;
	mov.u32 	%r11, %tid.x;
	mad.lo.s32 	%r2, %r9, %r10, %r11;
	add.s32 	%r12, %r4, -1;
	setp.ge.s32 	%p1, %r1, %r12;
	setp.ge.s32 	%p2, %r2, %r5;
	mad.lo.s32 	%r3, %r5, %r1, %r2;
	mul.wide.s32 	%rd5, %r3, 8;
	add.s64 	%rd2, %rd1, %rd5;
	or.pred  	%p3, %p1, %p2;
	@%p3 bra 	$L__BB0_2;
	add.s32 	%r13, %r3, %r5;
	mul.wide.s32 	%rd6, %r13, 8;
	add.s64 	%rd7, %rd1, %rd6;
	ld.global.f64 	%fd1, [%rd7];
	add.f64 	%fd2, %fd1, %fd1;
	ld.global.f64 	%fd3, [%rd2];
	mul.f64 	%fd4, %fd3, %fd2;
	st.global.f64 	[%rd2], %fd4;
$L__BB0_2:
	setp.ge.s32 	%p4, %r2, %r5;
	bar.sync 	0;
	setp.ge.s32 	%p5, %r1, %r4;
	or.pred  	%p6, %p5, %p4;
	@%p6 bra 	$L__BB0_4;
	ld.global.f64 	%fd5, [%rd2];
	cvta.to.global.u64 	%rd8, %rd3;
	atom.global.add.f64 	%fd6, [%rd8], %fd5;
$L__BB0_4:
	ret;

}


// ===== COMPILED SASS (sm_100) =====

	.target	sm_100

	.elftype	@"ET_EXEC"


//--------------------- .note.nv.tkinfo           --------------------------
	.section	.note.nv.tkinfo,"",@"SHT_NOTE"
	.sectionflags	@"SHF_NOTE_NV_TKINFO"
	.tkinfo
        /*0018*/ 	.word	0x00000002
        /*0030*/ 	.string	""
        /*0030*/ 	.string	"ptxas"
        /*0030*/ 	.string	"Cuda compilation tools, release 13.0, V13.0.88"
        /*0030*/ 	.string	"Build cuda_13.0.r13.0/compiler.36424714_0"
        /*0030*/ 	.string	"-arch sm_100 -m 64 "



//--------------------- .note.nv.cuinfo           --------------------------
	.section	.note.nv.cuinfo,"",@"SHT_NOTE"
	.sectionflags	@"SHF_NOTE_NV_CUINFO"
        /*0018*/ 	.short	0x0002
        /*001a*/ 	.short	0x0064
        /*001c*/ 	.short	0x0082
	.zero		2


//--------------------- .nv.info                  --------------------------
	.section	.nv.info,"",@"SHT_CUDA_INFO"
	.align	4


	//----- nvinfo : EIATTR_REGCOUNT
	.align		4
        /*0000*/ 	.byte	0x04, 0x2f
        /*0002*/ 	.short	(.L_1 - .L_0)
	.align		4
.L_0:
        /*0004*/ 	.word	index@(_Z18modifyAndSumMatrixPdS_ii)
        /*0008*/ 	.word	0x0000000c


	//----- nvinfo : EIATTR_FRAME_SIZE
	.align		4
.L_1:
        /*000c*/ 	.byte	0x04, 0x11
        /*000e*/ 	.short	(.L_3 - .L_2)
	.align		4
.L_2:
        /*0010*/ 	.word	index@(_Z18modifyAndSumMatrixPdS_ii)
        /*0014*/ 	.word	0x00000000


	//----- nvinfo : EIATTR_MIN_STACK_SIZE
	.align		4
.L_3:
        /*0018*/ 	.byte	0x04, 0x12
        /*001a*/ 	.short	(.L_5 - .L_4)
	.align		4
.L_4:
        /*001c*/ 	.word	index@(_Z18modifyAndSumMatrixPdS_ii)
        /*0020*/ 	.word	0x00000000
.L_5:


//--------------------- .nv.compat                --------------------------
	.section	.nv.compat,"",@"SHT_CUDA_COMPAT_INFO"
	.align	4
        /*0000*/ 	.byte	0x02, 0x09, 0x00, 0x00, 0x02, 0x02, 0x01, 0x00, 0x02, 0x05, 0x05, 0x00, 0x03, 0x07, 0x01, 0x01
        /*0010*/ 	.byte	0x02, 0x03, 0x00, 0x00, 0x02, 0x06, 0x01, 0x00, 0x04, 0x0b, 0x08, 0x00, 0x01, 0x00, 0x00, 0x00
        /*0020*/ 	.byte	0x00, 0x00, 0x00, 0x00


//--------------------- .nv.info._Z18modifyAndSumMatrixPdS_ii --------------------------
	.section	.nv.info._Z18modifyAndSumMatrixPdS_ii,"",@"SHT_CUDA_INFO"
	.sectionflags	@""
	.align	4


	//----- nvinfo : EIATTR_CUDA_API_VERSION
	.align		4
        /*0000*/ 	.byte	0x04, 0x37
        /*0002*/ 	.short	(.L_7 - .L_6)
.L_6:
        /*0004*/ 	.word	0x00000082


	//----- nvinfo : EIATTR_KPARAM_INFO
	.align		4
.L_7:
        /*0008*/ 	.byte	0x04, 0x17
        /*000a*/ 	.short	(.L_9 - .L_8)
.L_8:
        /*000c*/ 	.word	0x00000000
        /*0010*/ 	.short	0x0003
        /*0012*/ 	.short	0x0014
        /*0014*/ 	.byte	0x00, 0xf0, 0x11, 0x00


	//----- nvinfo : EIATTR_KPARAM_INFO
	.align		4
.L_9:
        /*0018*/ 	.byte	0x04, 0x17
        /*001a*/ 	.short	(.L_11 - .L_10)
.L_10:
        /*001c*/ 	.word	0x00000000
        /*0020*/ 	.short	0x0002
        /*0022*/ 	.short	0x0010
        /*0024*/ 	.byte	0x00, 0xf0, 0x11, 0x00


	//----- nvinfo : EIATTR_KPARAM_INFO
	.align		4
.L_11:
        /*0028*/ 	.byte	0x04, 0x17
        /*002a*/ 	.short	(.L_13 - .L_12)
.L_12:
        /*002c*/ 	.word	0x00000000
        /*0030*/ 	.short	0x0001
        /*0032*/ 	.short	0x0008
        /*0034*/ 	.byte	0x00, 0xf5, 0x21, 0x00


	//----- nvinfo : EIATTR_KPARAM_INFO
	.align		4
.L_13:
        /*0038*/ 	.byte	0x04, 0x17
        /*003a*/ 	.short	(.L_15 - .L_14)
.L_14:
        /*003c*/ 	.word	0x00000000
        /*0040*/ 	.short	0x0000
        /*0042*/ 	.short	0x0000
        /*0044*/ 	.byte	0x00, 0xf5, 0x21, 0x00


	//----- nvinfo : EIATTR_SPARSE_MMA_MASK
	.align		4
.L_15:
        /*0048*/ 	.byte	0x03, 0x50
        /*004a*/ 	.short	0x0000


	//----- nvinfo : EIATTR_MAXREG_COUNT
	.align		4
        /*004c*/ 	.byte	0x03, 0x1b
        /*004e*/ 	.short	0x00ff


	//----- nvinfo : EIATTR_NUM_BARRIERS
	.align		4
        /*0050*/ 	.byte	0x02, 0x4c
        /*0052*/ 	.byte	0x01
	.zero		1


	//----- nvinfo : EIATTR_MERCURY_ISA_VERSION
	.align		4
        /*0054*/ 	.byte	0x03, 0x5f
        /*0056*/ 	.short	0x0101


	//----- nvinfo : EIATTR_VRC_CTA_INIT_COUNT
	.align		4
        /*0058*/ 	.byte	0x02, 0x4a
	.zero		1
	.zero		1


	//----- nvinfo : EIATTR_EXIT_INSTR_OFFSETS
	.align		4
        /*005c*/ 	.byte	0x04, 0x1c
        /*005e*/ 	.short	(.L_17 - .L_16)


	//   ....[0]....
.L_16:
        /*0060*/ 	.word	0x000001d0


	//   ....[1]....
        /*0064*/ 	.word	0x00000210


	//----- nvinfo : EIATTR_CRS_STACK_SIZE
	.align		4
.L_17:
        /*0068*/ 	.byte	0x04, 0x1e
        /*006a*/ 	.short	(.L_19 - .L_18)
.L_18:
        /*006c*/ 	.word	0x00000000


	//----- nvinfo : EIATTR_CBANK_PARAM_SIZE
	.align		4
.L_19:
        /*0070*/ 	.byte	0x03, 0x19
        /*0072*/ 	.short	0x0018


	//----- nvinfo : EIATTR_PARAM_CBANK
	.align		4
        /*0074*/ 	.byte	0x04, 0x0a
        /*0076*/ 	.short	(.L_21 - .L_20)
	.align		4
.L_20:
        /*0078*/ 	.word	index@(.nv.constant0._Z18modifyAndSumMatrixPdS_ii)
        /*007c*/ 	.short	0x0380
        /*007e*/ 	.short	0x0018


	//----- nvinfo : EIATTR_SW_WAR
	.align		4
.L_21:
        /*0080*/ 	.byte	0x04, 0x36
        /*0082*/ 	.short	(.L_23 - .L_22)
.L_22:
        /*0084*/ 	.word	0x00000008
.L_23:


//--------------------- .nv.callgraph             --------------------------
	.section	.nv.callgraph,"",@"SHT_CUDA_CALLGRAPH"
	.align	4
	.sectionentsize	8
	.align		4
        /*0000*/ 	.word	0x00000000
	.align		4
        /*0004*/ 	.word	0xffffffff
	.align		4
        /*0008*/ 	.word	0x00000000
	.align		4
        /*000c*/ 	.word	0xfffffffe
	.align		4
        /*0010*/ 	.word	0x00000000
	.align		4
        /*0014*/ 	.word	0xfffffffd
	.align		4
        /*0018*/ 	.word	0x00000000
	.align		4
        /*001c*/ 	.word	0xfffffffc


//--------------------- .text._Z18modifyAndSumMatrixPdS_ii --------------------------
	.section	.text._Z18modifyAndSumMatrixPdS_ii,"ax",@progbits
	.align	128
        .global         _Z18modifyAndSumMatrixPdS_ii
        .type           _Z18modifyAndSumMatrixPdS_ii,@function
        .size           _Z18modifyAndSumMatrixPdS_ii,(.L_x_3 - _Z18modifyAndSumMatrixPdS_ii)
        .other          _Z18modifyAndSumMatrixPdS_ii,@"STO_CUDA_ENTRY STV_DEFAULT"
_Z18modifyAndSumMatrixPdS_ii:
.text._Z18modifyAndSumMatrixPdS_ii:
[----:B------:R-:W-:Y:S01]  /*0000*/  LDC R1, c[0x0][0x37c] ;  /* 0x0000df00ff017b82 */ /* 0x000fe20000000800 */
[----:B------:R-:W0:Y:S07]  /*0010*/  S2R R2, SR_TID.X ;  /* 0x0000000000027919 */ /* 0x000e2e0000002100 */
[----:B------:R-:W1:Y:S01]  /*0020*/  LDC R0, c[0x0][0x364] ;  /* 0x0000d900ff007b82 */ /* 0x000e620000000800 */
[----:B------:R-:W2:Y:S01]  /*0030*/  LDCU.64 UR6, c[0x0][0x390] ;  /* 0x00007200ff0677ac */ /* 0x000ea20008000a00 */
[----:B------:R-:W-:Y:S01]  /*0040*/  BSSY.RECONVERGENT B0, `(.L_x_0) ;  /* 0x0000017000007945 */ /* 0x000fe20003800200 */
[----:B------:R-:W1:Y:S05]  /*0050*/  S2R R7, SR_TID.Y ;  /* 0x0000000000077919 */ /* 0x000e6a0000002200 */
[----:B------:R-:W0:Y:S08]  /*0060*/  S2UR UR4, SR_CTAID.X ;  /* 0x00000000000479c3 */ /* 0x000e300000002500 */
[----:B------:R-:W0:Y:S08]  /*0070*/  LDC R3, c[0x0][0x360] ;  /* 0x0000d800ff037b82 */ /* 0x000e300000000800 */
[----:B------:R-:W1:Y:S08]  /*0080*/  S2UR UR5, SR_CTAID.Y ;  /* 0x00000000000579c3 */ /* 0x000e700000002600 */
[----:B------:R-:W3:Y:S01]  /*0090*/  LDC.64 R4, c[0x0][0x380] ;  /* 0x0000e000ff047b82 */ /* 0x000ee20000000a00 */
[----:B0-----:R-:W-:Y:S01]  /*00a0*/  IMAD R3, R3, UR4, R2 ;  /* 0x0000000403037c24 */ /* 0x001fe2000f8e0202 */
[----:B--2---:R-:W-:-:S04]  /*00b0*/  UIADD3 UR4, UPT, UPT, UR6, -0x1, URZ ;  /* 0xffffffff06047890 */ /* 0x004fc8000fffe0ff */
[----:B------:R-:W-:Y:S01]  /*00c0*/  ISETP.GE.AND P0, PT, R3, UR7, PT ;  /* 0x0000000703007c0c */ /* 0x000fe2000bf06270 */
[----:B-1----:R-:W-:-:S04]  /*00d0*/  IMAD R0, R0, UR5, R7 ;  /* 0x0000000500007c24 */ /* 0x002fc8000f8e0207 */
[C---:B------:R-:W-:Y:S01]  /*00e0*/  IMAD R7, R0.reuse, UR7, R3 ;  /* 0x0000000700077c24 */ /* 0x040fe2000f8e0203 */
[C---:B------:R-:W-:Y:S01]  /*00f0*/  ISETP.GE.OR P1, PT, R0.reuse, UR4, P0 ;  /* 0x0000000400007c0c */ /* 0x040fe20008726670 */
[----:B------:R-:W0:Y:S01]  /*0100*/  LDCU.64 UR4, c[0x0][0x358] ;  /* 0x00006b00ff0477ac */ /* 0x000e220008000a00 */
[----:B------:R-:W-:Y:S01]  /*0110*/  ISETP.GE.OR P0, PT, R0, UR6, P0 ;  /* 0x0000000600007c0c */ /* 0x000fe20008706670 */
[----:B---3--:R-:W-:-:S10]  /*0120*/  IMAD.WIDE R2, R7, 0x8, R4 ;  /* 0x0000000807027825 */ /* 0x008fd400078e0204 */
[----:B------:R-:W-:Y:S05]  /*0130*/  @P1 BRA `(.L_x_1) ;  /* 0x00000000001c1947 */ /* 0x000fea0003800000 */
[----:B------:R-:W-:Y:S01]  /*0140*/  IADD3 R7, PT, PT, R7, UR7, RZ ;  /* 0x0000000707077c10 */ /* 0x000fe2000fffe0ff */
[----:B0-----:R-:W2:Y:S04]  /*0150*/  LDG.E.64 R8, desc[UR4][R2.64] ;  /* 0x0000000402087981 */ /* 0x001ea8000c1e1b00 */
[----:B------:R-:W-:-:S06]  /*0160*/  IMAD.WIDE R4, R7, 0x8, R4 ;  /* 0x0000000807047825 */ /* 0x000fcc00078e0204 */
[----:B------:R-:W3:Y:S02]  /*0170*/  LDG.E.64 R4, desc[UR4][R4.64] ;  /* 0x0000000404047981 */ /* 0x000ee4000c1e1b00 */
[----:B---3--:R-:W-:-:S08]  /*0180*/  DADD R6, R4, R4 ;  /* 0x0000000004067229 */ /* 0x008fd00000000004 */
[----:B--2---:R-:W-:-:S07]  /*0190*/  DMUL R6, R6, R8 ;  /* 0x0000000806067228 */ /* 0x004fce0000000000 */
[----:B------:R1:W-:Y:S04]  /*01a0*/  STG.E.64 desc[UR4][R2.64], R6 ;  /* 0x0000000602007986 */ /* 0x0003e8000c101b04 */
.L_x_1:
[----:B0-----:R-:W-:Y:S05]  /*01b0*/  BSYNC.RECONVERGENT B0 ;  /* 0x0000000000007941 */ /* 0x001fea0003800200 */
.L_x_0:
[----:B------:R-:W-:Y:S06]  /*01c0*/  BAR.SYNC.DEFER_BLOCKING 0x0 ;  /* 0x0000000000007b1d */ /* 0x000fec0000010000 */
[----:B------:R-:W-:Y:S05]  /*01d0*/  @P0 EXIT ;  /* 0x000000000000094d */ /* 0x000fea0003800000 */
[----:B-1----:R-:W2:Y:S01]  /*01e0*/  LDG.E.64 R2, desc[UR4][R2.64] ;  /* 0x0000000402027981 */ /* 0x002ea2000c1e1b00 */
[----:B------:R-:W2:Y:S03]  /*01f0*/  LDC.64 R4, c[0x0][0x388] ;  /* 0x0000e200ff047b82 */ /* 0x000ea60000000a00 */
[----:B--2---:R-:W-:Y:S01]  /*0200*/  REDG.E.ADD.F64.RN.STRONG.GPU desc[UR4][R4.64], R2 ;  /* 0x00000002040079a6 */ /* 0x004fe2000c12ff04 */
[----:B------:R-:W-:Y:S05]  /*0210*/  EXIT ;  /* 0x000000000000794d */ /* 0x000fea0003800000 */
.L_x_2:
[----:B------:R-:W-:-:S00]  /*0220*/  BRA `(.L_x_2) ;  /* 0xfffffffc00fc7947 */ /* 0x000fc0000383ffff */
[----:B------:R-:W-:-:S00]  /*0230*/  NOP ;  /* 0x0000000000007918 */ /* 0x000fc00000000000 */
        /* <DEDUP_REMOVED lines=12> */
.L_x_3:


//--------------------- .nv.shared.reserved.0     --------------------------
	.section	.nv.shared.reserved.0,"aw",@nobits
	.weak		__nv_reservedSMEM_offset_0_alias
	.size		__nv_reservedSMEM_offset_0_alias, 0, 64
	.other		__nv_reservedSMEM_offset_0_alias,@"STO_CUDA_RESERVED_SHARED STV_DEFAULT"
__nv_reservedSMEM_offset_0_alias:
	.zero		0
	.zero		64


//--------------------- .nv.constant0._Z18modifyAndSumMatrixPdS_ii --------------------------
	.section	.nv.constant0._Z18modifyAndSumMatrixPdS_ii,"a",@progbits
	.sectionflags	@""
	.align	4
.nv.constant0._Z18modifyAndSumMatrixPdS_ii:
	.zero		920


//--------------------- SYMBOLS --------------------------

	.type		.nv.reservedSmem.offset0,@object
	.size		.nv.reservedSmem.offset0,0x4
